//
// Generated by NVIDIA NVVM Compiler
//
// Compiler Build ID: CL-36424714
// Cuda compilation tools, release 13.0, V13.0.88
// Based on NVVM 20.0.0
//

.version 9.0
.target sm_100
.address_size 64

	// .globl	_Z16gpu_check_primesPli

.visible .entry _Z16gpu_check_primesPli(
	.param .u64 .ptr .align 1 _Z16gpu_check_primesPli_param_0,
	.param .u32 _Z16gpu_check_primesPli_param_1
)
{
	.reg .pred 	%p<24>;
	.reg .b32 	%r<44>;
	.reg .b64 	%rd<30>;
	.reg .b64 	%fd<23>;

	ld.param.u64 	%rd14, [_Z16gpu_check_primesPli_param_0];
	ld.param.u32 	%r13, [_Z16gpu_check_primesPli_param_1];
	mov.u32 	%r14, %ctaid.x;
	mov.u32 	%r15, %ntid.x;
	mov.u32 	%r16, %tid.x;
	mad.lo.s32 	%r1, %r14, %r15, %r16;
	setp.ge.s32 	%p4, %r1, %r13;
	@%p4 bra 	$L__BB0_19;
	cvta.to.global.u64 	%rd15, %rd14;
	mul.wide.s32 	%rd16, %r1, 8;
	add.s64 	%rd1, %rd15, %rd16;
	ld.global.u64 	%rd2, [%rd1];
	cvt.rn.f64.s64 	%fd1, %rd2;
	sqrt.rn.f64 	%fd11, %fd1;
	cvt.rzi.s64.f64 	%rd3, %fd11;
	and.b64  	%rd17, %rd2, 1;
	setp.eq.b64 	%p5, %rd17, 1;
	not.pred 	%p6, %p5;
	@%p6 bra 	$L__BB0_20;
	setp.lt.s64 	%p8, %rd3, 3;
	mov.pred 	%p23, -1;
	@%p8 bra 	$L__BB0_18;
	{
	.reg .b32 %temp; 
	mov.b64 	{%temp, %r18}, %fd1;
	}
	and.b32  	%r2, %r18, 2147483647;
	{
	.reg .b32 %temp; 
	mov.b64 	{%r19, %temp}, %fd1;
	}
	mov.b64 	%fd2, {%r19, %r2};
	{
	.reg .b32 %temp; 
	mov.b64 	{%temp, %r20}, %fd2;
	}
	shr.u32 	%r21, %r20, 20;
	setp.lt.u32 	%p9, %r20, 1048576;
	mul.f64 	%fd12, %fd2, 0d4350000000000000;
	{
	.reg .b32 %temp; 
	mov.b64 	{%temp, %r22}, %fd12;
	}
	shr.u32 	%r23, %r22, 20;
	add.s32 	%r24, %r21, %r23;
	add.s32 	%r25, %r24, -54;
	setp.eq.f64 	%p10, %fd2, 0d7FF0000000000000;
	selp.f64 	%fd3, 0dFFF8000000000000, %fd1, %p10;
	selp.f64 	%fd13, %fd12, %fd2, %p9;
	selp.b32 	%r3, %r25, %r21, %p9;
	mov.b64 	%rd18, %fd13;
	and.b64  	%rd19, %rd18, 4503599627370495;
	or.b64  	%rd4, %rd19, 4503599627370496;
	mov.b32 	%r41, 3;
$L__BB0_4:
	cvt.rn.f64.u32 	%fd4, %r41;
	{
	.reg .b32 %temp; 
	mov.b64 	{%temp, %r26}, %fd4;
	}
	and.b32  	%r28, %r26, 2147483647;
	{
	.reg .b32 %temp; 
	mov.b64 	{%r29, %temp}, %fd4;
	}
	mov.b64 	%fd21, {%r29, %r28};
	max.u32 	%r30, %r2, %r28;
	setp.lt.u32 	%p11, %r30, 2146435072;
	@%p11 bra 	$L__BB0_6;
	setp.num.f64 	%p19, %fd2, %fd2;
	setp.num.f64 	%p20, %fd21, %fd21;
	add.rn.f64 	%fd19, %fd1, %fd4;
	selp.f64 	%fd20, %fd3, %fd19, %p20;
	selp.f64 	%fd22, %fd20, %fd19, %p19;
	bra.uni 	$L__BB0_17;
$L__BB0_6:
	setp.eq.f64 	%p12, %fd21, 0d0000000000000000;
	mov.f64 	%fd22, 0dFFF8000000000000;
	@%p12 bra 	$L__BB0_17;
	setp.ltu.f64 	%p13, %fd2, %fd21;
	mov.f64 	%fd22, %fd1;
	@%p13 bra 	$L__BB0_17;
	{
	.reg .b32 %temp; 
	mov.b64 	{%temp, %r31}, %fd21;
	}
	shr.u32 	%r42, %r31, 20;
	setp.gt.u32 	%p14, %r31, 1048575;
	@%p14 bra 	$L__BB0_10;
	mul.f64 	%fd21, %fd21, 0d4350000000000000;
	{
	.reg .b32 %temp; 
	mov.b64 	{%temp, %r32}, %fd21;
	}
	shr.u32 	%r33, %r32, 20;
	add.s32 	%r34, %r42, %r33;
	add.s32 	%r42, %r34, -54;
$L__BB0_10:
	mov.b64 	%rd20, %fd21;
	and.b64  	%rd21, %rd20, 4503599627370495;
	or.b64  	%rd5, %rd21, 4503599627370496;
	sub.s32 	%r43, %r3, %r42;
	mov.u64 	%rd28, %rd4;
$L__BB0_11:
	sub.s64 	%rd22, %rd28, %rd5;
	mov.b64 	%fd15, %rd22;
	{
	.reg .b32 %temp; 
	mov.b64 	{%temp, %r35}, %fd15;
	}
	setp.lt.s32 	%p15, %r35, 0;
	selp.b64 	%rd7, %rd28, %rd22, %p15;
	shl.b64 	%rd28, %rd7, 1;
	add.s32 	%r10, %r43, -1;
	setp.gt.s32 	%p16, %r43, 0;
	mov.u32 	%r43, %r10;
	@%p16 bra 	$L__BB0_11;
	and.b64  	%rd9, %rd7, 9223372036854775807;
	setp.eq.s64 	%p17, %rd9, 0;
	mov.b64 	%rd29, 0;
	@%p17 bra 	$L__BB0_16;
	mov.b64 	%fd16, %rd9;
	mul.f64 	%fd17, %fd16, 0d4350000000000000;
	{
	.reg .b32 %temp; 
	mov.b64 	{%temp, %r36}, %fd17;
	}
	shr.u32 	%r37, %r36, 20;
	sub.s32 	%r38, 55, %r37;
	sub.s32 	%r11, %r42, %r38;
	shl.b64 	%rd10, %rd9, %r38;
	setp.gt.s32 	%p18, %r11, 0;
	@%p18 bra 	$L__BB0_15;
	sub.s32 	%r40, 1, %r11;
	shr.u64 	%rd29, %rd10, %r40;
	bra.uni 	$L__BB0_16;
$L__BB0_15:
	add.s32 	%r39, %r11, -1;
	cvt.u64.u32 	%rd24, %r39;
	shl.b64 	%rd25, %rd24, 52;
	add.s64 	%rd29, %rd25, %rd10;
$L__BB0_16:
	mov.b64 	%fd18, %rd29;
	copysign.f64 	%fd22, %fd1, %fd18;
$L__BB0_17:
	setp.gt.f64 	%p23, %fd22, 0d0000000000000000;
	add.s32 	%r41, %r41, 2;
	cvt.u64.u32 	%rd26, %r41;
	setp.ge.u64 	%p21, %rd3, %rd26;
	and.pred  	%p22, %p21, %p23;
	@%p22 bra 	$L__BB0_4;
$L__BB0_18:
	selp.u64 	%rd27, 1, 0, %p23;
	st.global.u64 	[%rd1], %rd27;
$L__BB0_19:
	ret;
$L__BB0_20:
	setp.eq.s64 	%p23, %rd2, 2;
	bra.uni 	$L__BB0_18;

}


// ===== COMPILED SASS (sm_100) =====

	.target	sm_100

	.elftype	@"ET_EXEC"


//--------------------- .note.nv.tkinfo           --------------------------
	.section	.note.nv.tkinfo,"",@"SHT_NOTE"
	.sectionflags	@"SHF_NOTE_NV_TKINFO"
	.tkinfo
        /*0018*/ 	.word	0x00000002
        /*0030*/ 	.string	""
        /*0030*/ 	.string	"ptxas"
        /*0030*/ 	.string	"Cuda compilation tools, release 13.0, V13.0.88"
        /*0030*/ 	.string	"Build cuda_13.0.r13.0/compiler.36424714_0"
        /*0030*/ 	.string	"-arch sm_100 -m 64 "



//--------------------- .note.nv.cuinfo           --------------------------
	.section	.note.nv.cuinfo,"",@"SHT_NOTE"
	.sectionflags	@"SHF_NOTE_NV_CUINFO"
        /*0018*/ 	.short	0x0002
        /*001a*/ 	.short	0x0064
        /*001c*/ 	.short	0x0082
	.zero		2


//--------------------- .nv.info                  --------------------------
	.section	.nv.info,"",@"SHT_CUDA_INFO"
	.align	4


	//----- nvinfo : EIATTR_REGCOUNT
	.align		4
        /*0000*/ 	.byte	0x04, 0x2f
        /*0002*/ 	.short	(.L_1 - .L_0)
	.align		4
.L_0:
        /*0004*/ 	.word	index@(_Z16gpu_check_primesPli)
        /*0008*/ 	.word	0x0000001c


	//----- nvinfo : EIATTR_FRAME_SIZE
	.align		4
.L_1:
        /*000c*/ 	.byte	0x04, 0x11
        /*000e*/ 	.short	(.L_3 - .L_2)
	.align		4
.L_2:
        /*0010*/ 	.word	index@($__internal_0_$__cuda_sm20_dsqrt_rn_f64_mediumpath_v1)
        /*0014*/ 	.word	0x00000000


	//----- nvinfo : EIATTR_FRAME_SIZE
	.align		4
.L_3:
        /*0018*/ 	.byte	0x04, 0x11
        /*001a*/ 	.short	(.L_5 - .L_4)
	.align		4
.L_4:
        /*001c*/ 	.word	index@(_Z16gpu_check_primesPli)
        /*0020*/ 	.word	0x00000000


	//----- nvinfo : EIATTR_MIN_STACK_SIZE
	.align		4
.L_5:
        /*0024*/ 	.byte	0x04, 0x12
        /*0026*/ 	.short	(.L_7 - .L_6)
	.align		4
.L_6:
        /*0028*/ 	.word	index@(_Z16gpu_check_primesPli)
        /*002c*/ 	.word	0x00000000
.L_7:


//--------------------- .nv.compat                --------------------------
	.section	.nv.compat,"",@"SHT_CUDA_COMPAT_INFO"
	.align	4
        /*0000*/ 	.byte	0x02, 0x09, 0x00, 0x00, 0x02, 0x02, 0x01, 0x00, 0x02, 0x05, 0x05, 0x00, 0x03, 0x07, 0x01, 0x01
        /*0010*/ 	.byte	0x02, 0x03, 0x00, 0x00, 0x02, 0x06, 0x01, 0x00, 0x04, 0x0b, 0x08, 0x00, 0x01, 0x00, 0x00, 0x00
        /*0020*/ 	.byte	0x00, 0x00, 0x00, 0x00


//--------------------- .nv.info._Z16gpu_check_primesPli --------------------------
	.section	.nv.info._Z16gpu_check_primesPli,"",@"SHT_CUDA_INFO"
	.sectionflags	@""
	.align	4


	//----- nvinfo : EIATTR_CUDA_API_VERSION
	.align		4
        /*0000*/ 	.byte	0x04, 0x37
        /*0002*/ 	.short	(.L_9 - .L_8)
.L_8:
        /*0004*/ 	.word	0x00000082


	//----- nvinfo : EIATTR_KPARAM_INFO
	.align		4
.L_9:
        /*0008*/ 	.byte	0x04, 0x17
        /*000a*/ 	.short	(.L_11 - .L_10)
.L_10:
        /*000c*/ 	.word	0x00000000
        /*0010*/ 	.short	0x0001
        /*0012*/ 	.short	0x0008
        /*0014*/ 	.byte	0x00, 0xf0, 0x11, 0x00


	//----- nvinfo : EIATTR_KPARAM_INFO
	.align		4
.L_11:
        /*0018*/ 	.byte	0x04, 0x17
        /*001a*/ 	.short	(.L_13 - .L_12)
.L_12:
        /*001c*/ 	.word	0x00000000
        /*0020*/ 	.short	0x0000
        /*0022*/ 	.short	0x0000
        /*0024*/ 	.byte	0x00, 0xf5, 0x21, 0x00


	//----- nvinfo : EIATTR_SPARSE_MMA_MASK
	.align		4
.L_13:
        /*0028*/ 	.byte	0x03, 0x50
        /*002a*/ 	.short	0x0000


	//----- nvinfo : EIATTR_MAXREG_COUNT
	.align		4
        /*002c*/ 	.byte	0x03, 0x1b
        /*002e*/ 	.short	0x00ff


	//----- nvinfo : EIATTR_MERCURY_ISA_VERSION
	.align		4
        /*0030*/ 	.byte	0x03, 0x5f
        /*0032*/ 	.short	0x0101


	//----- nvinfo : EIATTR_VRC_CTA_INIT_COUNT
	.align		4
        /*0034*/ 	.byte	0x02, 0x4a
	.zero		1
	.zero		1


	//----- nvinfo : EIATTR_EXIT_INSTR_OFFSETS
	.align		4
        /*0038*/ 	.byte	0x04, 0x1c
        /*003a*/ 	.short	(.L_15 - .L_14)


	//   ....[0]....
.L_14:
        /*003c*/ 	.word	0x00000070


	//   ....[1]....
        /*0040*/ 	.word	0x000008b0


	//----- nvinfo : EIATTR_CRS_STACK_SIZE
	.align		4
.L_15:
        /*0044*/ 	.byte	0x04, 0x1e
        /*0046*/ 	.short	(.L_17 - .L_16)
.L_16:
        /*0048*/ 	.word	0x00000000


	//----- nvinfo : EIATTR_CBANK_PARAM_SIZE
	.align		4
.L_17:
        /*004c*/ 	.byte	0x03, 0x19
        /*004e*/ 	.short	0x000c


	//----- nvinfo : EIATTR_PARAM_CBANK
	.align		4
        /*0050*/ 	.byte	0x04, 0x0a
        /*0052*/ 	.short	(.L_19 - .L_18)
	.align		4
.L_18:
        /*0054*/ 	.word	index@(.nv.constant0._Z16gpu_check_primesPli)
        /*0058*/ 	.short	0x0380
        /*005a*/ 	.short	0x000c


	//----- nvinfo : EIATTR_SW_WAR
	.align		4
.L_19:
        /*005c*/ 	.byte	0x04, 0x36
        /*005e*/ 	.short	(.L_21 - .L_20)
.L_20:
        /*0060*/ 	.word	0x00000008
.L_21:


//--------------------- .nv.callgraph             --------------------------
	.section	.nv.callgraph,"",@"SHT_CUDA_CALLGRAPH"
	.align	4
	.sectionentsize	8
	.align		4
        /*0000*/ 	.word	0x00000000
	.align		4
        /*0004*/ 	.word	0xffffffff
	.align		4
        /*0008*/ 	.word	0x00000000
	.align		4
        /*000c*/ 	.word	0xfffffffe
	.align		4
        /*0010*/ 	.word	0x00000000
	.align		4
        /*0014*/ 	.word	0xfffffffd
	.align		4
        /*0018*/ 	.word	0x00000000
	.align		4
        /*001c*/ 	.word	0xfffffffc


//--------------------- .text._Z16gpu_check_primesPli --------------------------
	.section	.text._Z16gpu_check_primesPli,"ax",@progbits
	.align	128
        .global         _Z16gpu_check_primesPli
        .type           _Z16gpu_check_primesPli,@function
        .size           _Z16gpu_check_primesPli,(.L_x_17 - _Z16gpu_check_primesPli)
        .other          _Z16gpu_check_primesPli,@"STO_CUDA_ENTRY STV_DEFAULT"
_Z16gpu_check_primesPli:
.text._Z16gpu_check_primesPli:
[----:B------:R-:W-:Y:S01]  /*0000*/  LDC R1, c[0x0][0x37c] ;  /* 0x0000df00ff017b82 */ /* 0x000fe20000000800 */
[----:B------:R-:W0:Y:S07]  /*0010*/  S2R R0, SR_TID.X ;  /* 0x0000000000007919 */ /* 0x000e2e0000002100 */
[----:B------:R-:W0:Y:S01]  /*0020*/  S2UR UR4, SR_CTAID.X ;  /* 0x00000000000479c3 */ /* 0x000e220000002500 */
[----:B------:R-:W1:Y:S07]  /*0030*/  LDCU UR5, c[0x0][0x388] ;  /* 0x00007100ff0577ac */ /* 0x000e6e0008000800 */
[----:B------:R-:W0:Y:S02]  /*0040*/  LDC R3, c[0x0][0x360] ;  /* 0x0000d800ff037b82 */ /* 0x000e240000000800 */
[----:B0-----:R-:W-:-:S05]  /*0050*/  IMAD R3, R3, UR4, R0 ;  /* 0x0000000403037c24 */ /* 0x001fca000f8e0200 */
[----:B-1----:R-:W-:-:S13]  /*0060*/  ISETP.GE.AND P0, PT, R3, UR5, PT ;  /* 0x0000000503007c0c */ /* 0x002fda000bf06270 */
[----:B------:R-:W-:Y:S05]  /*0070*/  @P0 EXIT ;  /* 0x000000000000094d */ /* 0x000fea0003800000 */
[----:B------:R-:W0:Y:S01]  /*0080*/  LDC.64 R4, c[0x0][0x380] ;  /* 0x0000e000ff047b82 */ /* 0x000e220000000a00 */
[----:B------:R-:W1:Y:S01]  /*0090*/  LDCU.64 UR4, c[0x0][0x358] ;  /* 0x00006b00ff0477ac */ /* 0x000e620008000a00 */
[----:B0-----:R-:W-:-:S05]  /*00a0*/  IMAD.WIDE R4, R3, 0x8, R4 ;  /* 0x0000000803047825 */ /* 0x001fca00078e0204 */
[----:B-1----:R-:W2:Y:S01]  /*00b0*/  LDG.E.64 R6, desc[UR4][R4.64] ;  /* 0x0000000404067981 */ /* 0x002ea2000c1e1b00 */
[----:B------:R-:W-:Y:S01]  /*00c0*/  IMAD.MOV.U32 R12, RZ, RZ, 0x0 ;  /* 0x00000000ff0c7424 */ /* 0x000fe200078e00ff */
[----:B------:R-:W-:Y:S01]  /*00d0*/  BSSY.RECONVERGENT B0, `(.L_x_0) ;  /* 0x0000013000007945 */ /* 0x000fe20003800200 */
[----:B------:R-:W-:Y:S01]  /*00e0*/  IMAD.MOV.U32 R13, RZ, RZ, 0x3fd80000 ;  /* 0x3fd80000ff0d7424 */ /* 0x000fe200078e00ff */
[----:B--2---:R-:W0:Y:S08]  /*00f0*/  I2F.F64.S64 R2, R6 ;  /* 0x0000000600027312 */ /* 0x004e300000301c00 */
[----:B0-----:R-:W0:Y:S01]  /*0100*/  MUFU.RSQ64H R9, R3 ;  /* 0x0000000300097308 */ /* 0x001e220000001c00 */
[----:B------:R-:W-:-:S05]  /*0110*/  VIADD R8, R3, 0xfcb00000 ;  /* 0xfcb0000003087836 */ /* 0x000fca0000000000 */
[----:B------:R-:W-:Y:S01]  /*0120*/  ISETP.GE.U32.AND P0, PT, R8, 0x7ca00000, PT ;  /* 0x7ca000000800780c */ /* 0x000fe20003f06070 */
[----:B0-----:R-:W-:-:S08]  /*0130*/  DMUL R10, R8, R8 ;  /* 0x00000008080a7228 */ /* 0x001fd00000000000 */
[----:B------:R-:W-:-:S08]  /*0140*/  DFMA R10, R2, -R10, 1 ;  /* 0x3ff00000020a742b */ /* 0x000fd0000000080a */
[----:B------:R-:W-:Y:S02]  /*0150*/  DFMA R12, R10, R12, 0.5 ;  /* 0x3fe000000a0c742b */ /* 0x000fe4000000000c */
[----:B------:R-:W-:-:S08]  /*0160*/  DMUL R10, R8, R10 ;  /* 0x0000000a080a7228 */ /* 0x000fd00000000000 */
[----:B------:R-:W-:-:S08]  /*0170*/  DFMA R10, R12, R10, R8 ;  /* 0x0000000a0c0a722b */ /* 0x000fd00000000008 */
[----:B------:R-:W-:Y:S02]  /*0180*/  DMUL R12, R2, R10 ;  /* 0x0000000a020c7228 */ /* 0x000fe40000000000 */
[----:B------:R-:W-:Y:S02]  /*0190*/  VIADD R19, R11, 0xfff00000 ;  /* 0xfff000000b137836 */ /* 0x000fe40000000000 */
[----:B------:R-:W-:-:S04]  /*01a0*/  IMAD.MOV.U32 R18, RZ, RZ, R10 ;  /* 0x000000ffff127224 */ /* 0x000fc800078e000a */
[----:B------:R-:W-:-:S08]  /*01b0*/  DFMA R14, R12, -R12, R2 ;  /* 0x8000000c0c0e722b */ /* 0x000fd00000000002 */
[----:B------:R-:W-:Y:S01]  /*01c0*/  DFMA R16, R14, R18, R12 ;  /* 0x000000120e10722b */ /* 0x000fe2000000000c */
[----:B------:R-:W-:Y:S10]  /*01d0*/  @!P0 BRA `(.L_x_1) ;  /* 0x0000000000088947 */ /* 0x000ff40003800000 */
[----:B------:R-:W-:-:S07]  /*01e0*/  MOV R0, 0x200 ;  /* 0x0000020000007802 */ /* 0x000fce0000000f00 */
[----:B------:R-:W-:Y:S05]  /*01f0*/  CALL.REL.NOINC `($__internal_0_$__cuda_sm20_dsqrt_rn_f64_mediumpath_v1) ;  /* 0x0000000400b07944 */ /* 0x000fea0003c00000 */
.L_x_1:
[----:B------:R-:W-:Y:S05]  /*0200*/  BSYNC.RECONVERGENT B0 ;  /* 0x0000000000007941 */ /* 0x000fea0003800200 */
.L_x_0:
[----:B------:R-:W-:Y:S01]  /*0210*/  LOP3.LUT R0, R6, 0x1, RZ, 0xc0, !PT ;  /* 0x0000000106007812 */ /* 0x000fe200078ec0ff */
[----:B------:R-:W-:Y:S03]  /*0220*/  BSSY.RECONVERGENT B1, `(.L_x_2) ;  /* 0x0000065000017945 */ /* 0x000fe60003800200 */
[----:B------:R-:W-:-:S04]  /*0230*/  ISETP.NE.U32.AND P1, PT, R0, 0x1, PT ;  /* 0x000000010000780c */ /* 0x000fc80003f25070 */
[----:B------:R-:W-:-:S13]  /*0240*/  ISETP.NE.U32.AND.EX P1, PT, RZ, RZ, PT, P1 ;  /* 0x000000ffff00720c */ /* 0x000fda0003f25110 */
[----:B------:R-:W-:-:S04]  /*0250*/  @P1 ISETP.NE.U32.AND P0, PT, R6, 0x2, PT ;  /* 0x000000020600180c */ /* 0x000fc80003f05070 */
[----:B------:R-:W-:-:S04]  /*0260*/  @P1 ISETP.NE.AND.EX P0, PT, R7, RZ, PT, P0 ;  /* 0x000000ff0700120c */ /* 0x000fc80003f05300 */
[----:B------:R-:W-:Y:S01]  /*0270*/  @P1 PLOP3.LUT P0, PT, P0, PT, PT, 0x8, 0x80 ;  /* 0x000000000080181c */ /* 0x000fe2000070e170 */
[----:B------:R-:W-:-:S12]  /*0280*/  @P1 BRA `(.L_x_3) ;  /* 0x0000000400781947 */ /* 0x000fd80003800000 */
[----:B------:R-:W0:Y:S01]  /*0290*/  F2I.S64.F64.TRUNC R6, R16 ;  /* 0x0000001000067311 */ /* 0x000e22000030d900 */
[----:B------:R-:W-:Y:S02]  /*02a0*/  PLOP3.LUT P0, PT, PT, PT, PT, 0x80, 0x8 ;  /* 0x000000000008781c */ /* 0x000fe40003f0f070 */
[----:B0-----:R-:W-:-:S04]  /*02b0*/  ISETP.GE.U32.AND P1, PT, R6, 0x3, PT ;  /* 0x000000030600780c */ /* 0x001fc80003f26070 */
[----:B------:R-:W-:-:S13]  /*02c0*/  ISETP.GE.AND.EX P1, PT, R7, RZ, PT, P1 ;  /* 0x000000ff0700720c */ /* 0x000fda0003f26310 */
[----:B------:R-:W-:Y:S05]  /*02d0*/  @!P1 BRA `(.L_x_3) ;  /* 0x0000000400649947 */ /* 0x000fea0003800000 */
[----:B------:R-:W-:Y:S01]  /*02e0*/  LOP3.LUT R9, R3, 0x7fffffff, RZ, 0xc0, !PT ;  /* 0x7fffffff03097812 */ /* 0x000fe200078ec0ff */
[----:B------:R-:W-:Y:S02]  /*02f0*/  IMAD.MOV.U32 R8, RZ, RZ, R2 ;  /* 0x000000ffff087224 */ /* 0x000fe400078e0002 */
[----:B------:R-:W-:Y:S01]  /*0300*/  IMAD.MOV.U32 R15, RZ, RZ, 0x3 ;  /* 0x00000003ff0f7424 */ /* 0x000fe200078e00ff */
[----:B------:R-:W-:Y:S02]  /*0310*/  ISETP.GE.U32.AND P0, PT, R9, 0x100000, PT ;  /* 0x001000000900780c */ /* 0x000fe40003f06070 */
[----:B------:R-:W-:Y:S01]  /*0320*/  SHF.R.U32.HI R0, RZ, 0x14, R9 ;  /* 0x00000014ff007819 */ /* 0x000fe20000011609 */
[C---:B------:R-:W-:Y:S02]  /*0330*/  DMUL R16, R8.reuse, 1.80143985094819840000e+16 ;  /* 0x4350000008107828 */ /* 0x040fe40000000000 */
[----:B------:R-:W-:-:S06]  /*0340*/  DSETP.NEU.AND P1, PT, R8, +INF , PT ;  /* 0x7ff000000800742a */ /* 0x000fcc0003f2d000 */
[----:B------:R-:W-:Y:S02]  /*0350*/  FSEL R14, R2, RZ, P1 ;  /* 0x000000ff020e7208 */ /* 0x000fe40000800000 */
[C---:B------:R-:W-:Y:S02]  /*0360*/  FSEL R12, R17.reuse, R9, !P0 ;  /* 0x00000009110c7208 */ /* 0x040fe40004000000 */
[----:B------:R-:W-:Y:S02]  /*0370*/  LEA.HI R10, R17, R0, RZ, 0xc ;  /* 0x00000000110a7211 */ /* 0x000fe400078f60ff */
[----:B------:R-:W-:Y:S02]  /*0380*/  LOP3.LUT R12, R12, 0xfffff, RZ, 0xc0, !PT ;  /* 0x000fffff0c0c7812 */ /* 0x000fe400078ec0ff */
[----:B------:R-:W-:Y:S01]  /*0390*/  FSEL R16, R16, R2, !P0 ;  /* 0x0000000210107208 */ /* 0x000fe20004000000 */
[----:B------:R-:W-:Y:S01]  /*03a0*/  @!P0 VIADD R0, R10, 0xffffffca ;  /* 0xffffffca0a008836 */ /* 0x000fe20000000000 */
[----:B------:R-:W-:-:S02]  /*03b0*/  FSEL R13, R3, -QNAN , P1 ;  /* 0xfff80000030d7808 */ /* 0x000fc40000800000 */
[----:B------:R-:W-:-:S07]  /*03c0*/  LOP3.LUT R12, R12, 0x100000, RZ, 0xfc, !PT ;  /* 0x001000000c0c7812 */ /* 0x000fce00078efcff */
.L_x_11:
[----:B------:R-:W0:Y:S01]  /*03d0*/  I2F.F64.U32 R18, R15 ;  /* 0x0000000f00127312 */ /* 0x000e220000201800 */
[----:B------:R-:W-:Y:S01]  /*03e0*/  BSSY.RECONVERGENT B0, `(.L_x_4) ;  /* 0x0000043000007945 */ /* 0x000fe20003800200 */
[----:B0-----:R-:W-:-:S04]  /*03f0*/  LOP3.LUT R11, R19, 0x7fffffff, RZ, 0xc0, !PT ;  /* 0x7fffffff130b7812 */ /* 0x001fc800078ec0ff */
[----:B------:R-:W-:-:S04]  /*0400*/  VIMNMX.U32 R10, PT, PT, R9, R11, !PT ;  /* 0x0000000b090a7248 */ /* 0x000fc80007fe0000 */
[----:B------:R-:W-:Y:S01]  /*0410*/  ISETP.GE.U32.AND P0, PT, R10, 0x7ff00000, PT ;  /* 0x7ff000000a00780c */ /* 0x000fe20003f06070 */
[----:B------:R-:W-:-:S12]  /*0420*/  IMAD.MOV.U32 R10, RZ, RZ, R18 ;  /* 0x000000ffff0a7224 */ /* 0x000fd800078e0012 */
[----:B------:R-:W-:Y:S05]  /*0430*/  @!P0 BRA `(.L_x_5) ;  /* 0x0000000000208947 */ /* 0x000fea0003800000 */
[----:B------:R-:W-:Y:S02]  /*0440*/  DADD R18, R2, R18 ;  /* 0x0000000002127229 */ /* 0x000fe40000000012 */
[----:B------:R-:W-:Y:S02]  /*0450*/  DSETP.NAN.AND P1, PT, R10, R10, PT ;  /* 0x0000000a0a00722a */ /* 0x000fe40003f28000 */
[----:B------:R-:W-:-:S06]  /*0460*/  DSETP.NAN.AND P0, PT, R8, R8, PT ;  /* 0x000000080800722a */ /* 0x000fcc0003f08000 */
[-C--:B------:R-:W-:Y:S02]  /*0470*/  FSEL R11, R14, R18.reuse, !P1 ;  /* 0x000000120e0b7208 */ /* 0x080fe40004800000 */
[-C--:B------:R-:W-:Y:S02]  /*0480*/  FSEL R17, R13, R19.reuse, !P1 ;  /* 0x000000130d117208 */ /* 0x080fe40004800000 */
[----:B------:R-:W-:Y:S02]  /*0490*/  FSEL R18, R11, R18, !P0 ;  /* 0x000000120b127208 */ /* 0x000fe40004000000 */
[----:B------:R-:W-:Y:S01]  /*04a0*/  FSEL R19, R17, R19, !P0 ;  /* 0x0000001311137208 */ /* 0x000fe20004000000 */
[----:B------:R-:W-:Y:S06]  /*04b0*/  BRA `(.L_x_6) ;  /* 0x0000000000d47947 */ /* 0x000fec0003800000 */
.L_x_5:
[----:B------:R-:W-:Y:S01]  /*04c0*/  DSETP.NEU.AND P0, PT, R10, RZ, PT ;  /* 0x000000ff0a00722a */ /* 0x000fe20003f0d000 */
[----:B------:R-:W-:Y:S02]  /*04d0*/  IMAD.MOV.U32 R18, RZ, RZ, 0x0 ;  /* 0x00000000ff127424 */ /* 0x000fe400078e00ff */
[----:B------:R-:W-:-:S11]  /*04e0*/  IMAD.MOV.U32 R19, RZ, RZ, -0x80000 ;  /* 0xfff80000ff137424 */ /* 0x000fd600078e00ff */
[----:B------:R-:W-:Y:S05]  /*04f0*/  @!P0 BRA `(.L_x_6) ;  /* 0x0000000000c48947 */ /* 0x000fea0003800000 */
[----:B------:R-:W-:Y:S01]  /*0500*/  DSETP.GE.AND P0, PT, R8, R10, PT ;  /* 0x0000000a0800722a */ /* 0x000fe20003f06000 */
[----:B------:R-:W-:Y:S02]  /*0510*/  IMAD.MOV.U32 R18, RZ, RZ, R2 ;  /* 0x000000ffff127224 */ /* 0x000fe400078e0002 */
[----:B------:R-:W-:-:S11]  /*0520*/  IMAD.MOV.U32 R19, RZ, RZ, R3 ;  /* 0x000000ffff137224 */ /* 0x000fd600078e0003 */
[----:B------:R-:W-:Y:S05]  /*0530*/  @!P0 BRA `(.L_x_6) ;  /* 0x0000000000b48947 */ /* 0x000fea0003800000 */
[----:B------:R-:W-:Y:S01]  /*0540*/  ISETP.GT.U32.AND P0, PT, R11, 0xfffff, PT ;  /* 0x000fffff0b00780c */ /* 0x000fe20003f04070 */
[----:B------:R-:W-:Y:S01]  /*0550*/  BSSY.RECONVERGENT B2, `(.L_x_7) ;  /* 0x0000014000027945 */ /* 0x000fe20003800200 */
[----:B------:R-:W-:Y:S01]  /*0560*/  SHF.R.U32.HI R17, RZ, 0x14, R11 ;  /* 0x00000014ff117819 */ /* 0x000fe2000001160b */
[----:B------:R-:W-:Y:S02]  /*0570*/  IMAD.MOV.U32 R21, RZ, RZ, R16 ;  /* 0x000000ffff157224 */ /* 0x000fe400078e0010 */
[----:B------:R-:W-:-:S08]  /*0580*/  IMAD.MOV.U32 R22, RZ, RZ, R12 ;  /* 0x000000ffff167224 */ /* 0x000fd000078e000c */
[----:B------:R-:W-:-:S10]  /*0590*/  @!P0 DMUL R10, R10, 1.80143985094819840000e+16 ;  /* 0x435000000a0a8828 */ /* 0x000fd40000000000 */
[C---:B------:R-:W-:Y:S02]  /*05a0*/  @!P0 LEA.HI R19, R11.reuse, R17, RZ, 0xc ;  /* 0x000000110b138211 */ /* 0x040fe400078f60ff */
[----:B------:R-:W-:-:S03]  /*05b0*/  LOP3.LUT R18, R11, 0xfffff, RZ, 0xc0, !PT ;  /* 0x000fffff0b127812 */ /* 0x000fc600078ec0ff */
[----:B------:R-:W-:Y:S01]  /*05c0*/  @!P0 VIADD R17, R19, 0xffffffca ;  /* 0xffffffca13118836 */ /* 0x000fe20000000000 */
[----:B------:R-:W-:-:S03]  /*05d0*/  LOP3.LUT R23, R18, 0x100000, RZ, 0xfc, !PT ;  /* 0x0010000012177812 */ /* 0x000fc600078efcff */
[----:B------:R-:W-:-:S07]  /*05e0*/  IMAD.IADD R20, R0, 0x1, -R17 ;  /* 0x0000000100147824 */ /* 0x000fce00078e0a11 */
.L_x_8:
[----:B------:R-:W-:Y:S02]  /*05f0*/  IADD3 R18, P0, PT, -R10, R21, RZ ;  /* 0x000000150a127210 */ /* 0x000fe40007f1e1ff */
[C---:B------:R-:W-:Y:S01]  /*0600*/  ISETP.GT.AND P1, PT, R20.reuse, RZ, PT ;  /* 0x000000ff1400720c */ /* 0x040fe20003f24270 */
[----:B------:R-:W-:Y:S02]  /*0610*/  VIADD R20, R20, 0xffffffff ;  /* 0xffffffff14147836 */ /* 0x000fe40000000000 */
[----:B------:R-:W-:-:S05]  /*0620*/  IMAD.X R19, R22, 0x1, ~R23, P0 ;  /* 0x0000000116137824 */ /* 0x000fca00000e0e17 */
[----:B------:R-:W-:-:S04]  /*0630*/  ISETP.GE.AND P0, PT, R19, RZ, PT ;  /* 0x000000ff1300720c */ /* 0x000fc80003f06270 */
[----:B------:R-:W-:Y:S02]  /*0640*/  SEL R18, R21, R18, !P0 ;  /* 0x0000001215127207 */ /* 0x000fe40004000000 */
[----:B------:R-:W-:-:S03]  /*0650*/  SEL R25, R22, R19, !P0 ;  /* 0x0000001316197207 */ /* 0x000fc60004000000 */
[C---:B------:R-:W-:Y:S01]  /*0660*/  IMAD.SHL.U32 R21, R18.reuse, 0x2, RZ ;  /* 0x0000000212157824 */ /* 0x040fe200078e00ff */
[----:B------:R-:W-:Y:S01]  /*0670*/  SHF.L.U64.HI R22, R18, 0x1, R25 ;  /* 0x0000000112167819 */ /* 0x000fe20000010219 */
[----:B------:R-:W-:Y:S06]  /*0680*/  @P1 BRA `(.L_x_8) ;  /* 0xfffffffc00d81947 */ /* 0x000fec000383ffff */
[----:B------:R-:W-:Y:S05]  /*0690*/  BSYNC.RECONVERGENT B2 ;  /* 0x0000000000027941 */ /* 0x000fea0003800200 */
.L_x_7:
[----:B------:R-:W-:Y:S01]  /*06a0*/  LOP3.LUT R19, R25, 0x7fffffff, RZ, 0xc0, !PT ;  /* 0x7fffffff19137812 */ /* 0x000fe200078ec0ff */
[----:B------:R-:W-:Y:S01]  /*06b0*/  BSSY.RECONVERGENT B2, `(.L_x_9) ;  /* 0x0000013000027945 */ /* 0x000fe20003800200 */
[----:B------:R-:W-:Y:S01]  /*06c0*/  ISETP.NE.U32.AND P0, PT, R18, RZ, PT ;  /* 0x000000ff1200720c */ /* 0x000fe20003f05070 */
[----:B------:R-:W-:Y:S02]  /*06d0*/  IMAD.MOV.U32 R21, RZ, RZ, RZ ;  /* 0x000000ffff157224 */ /* 0x000fe400078e00ff */
[----:B------:R-:W-:Y:S01]  /*06e0*/  IMAD.MOV.U32 R23, RZ, RZ, RZ ;  /* 0x000000ffff177224 */ /* 0x000fe200078e00ff */
[----:B------:R-:W-:-:S13]  /*06f0*/  ISETP.NE.AND.EX P0, PT, R19, RZ, PT, P0 ;  /* 0x000000ff1300720c */ /* 0x000fda0003f05300 */
[----:B------:R-:W-:Y:S05]  /*0700*/  @!P0 BRA `(.L_x_10) ;  /* 0x0000000000348947 */ /* 0x000fea0003800000 */
[----:B------:R-:W-:-:S10]  /*0710*/  DMUL R10, R18, 1.80143985094819840000e+16 ;  /* 0x43500000120a7828 */ /* 0x000fd40000000000 */
[----:B------:R-:W-:-:S04]  /*0720*/  SHF.R.U32.HI R10, RZ, 0x14, R11 ;  /* 0x00000014ff0a7819 */ /* 0x000fc8000001160b */
[----:B------:R-:W-:-:S04]  /*0730*/  IADD3 R11, PT, PT, -R10, 0x37, RZ ;  /* 0x000000370a0b7810 */ /* 0x000fc80007ffe1ff */
[CC--:B------:R-:W-:Y:S01]  /*0740*/  SHF.L.U64.HI R19, R18.reuse, R11.reuse, R19 ;  /* 0x0000000b12137219 */ /* 0x0c0fe20000010213 */
[----:B------:R-:W-:Y:S01]  /*0750*/  IMAD.IADD R17, R17, 0x1, -R11 ;  /* 0x0000000111117824 */ /* 0x000fe200078e0a0b */
[----:B------:R-:W-:-:S04]  /*0760*/  SHF.L.U32 R11, R18, R11, RZ ;  /* 0x0000000b120b7219 */ /* 0x000fc800000006ff */
[----:B------:R-:W-:-:S13]  /*0770*/  ISETP.GT.AND P0, PT, R17, RZ, PT ;  /* 0x000000ff1100720c */ /* 0x000fda0003f04270 */
[----:B------:R-:W-:-:S04]  /*0780*/  @!P0 IADD3 R10, PT, PT, -R17, 0x1, RZ ;  /* 0x00000001110a8810 */ /* 0x000fc80007ffe1ff */
[-CC-:B------:R-:W-:Y:S02]  /*0790*/  @!P0 SHF.R.U64 R21, R11, R10.reuse, R19.reuse ;  /* 0x0000000a0b158219 */ /* 0x180fe40000001213 */
[----:B------:R-:W-:Y:S01]  /*07a0*/  @P0 IADD3 R21, P1, PT, RZ, R11, RZ ;  /* 0x0000000bff150210 */ /* 0x000fe20007f3e0ff */
[----:B------:R-:W-:Y:S01]  /*07b0*/  @P0 VIADD R11, R17, 0xffffffff ;  /* 0xffffffff110b0836 */ /* 0x000fe20000000000 */
[----:B------:R-:W-:-:S03]  /*07c0*/  @!P0 SHF.R.U32.HI R23, RZ, R10, R19 ;  /* 0x0000000aff178219 */ /* 0x000fc60000011613 */
[----:B------:R-:W-:-:S08]  /*07d0*/  @P0 IMAD.U32.X R23, R11, 0x100000, R19, P1 ;  /* 0x001000000b170824 */ /* 0x000fd000008e0413 */
.L_x_10:
[----:B------:R-:W-:Y:S05]  /*07e0*/  BSYNC.RECONVERGENT B2 ;  /* 0x0000000000027941 */ /* 0x000fea0003800200 */
.L_x_9:
[----:B------:R-:W-:Y:S01]  /*07f0*/  LOP3.LUT R19, R23, 0x80000000, R3, 0xb8, !PT ;  /* 0x8000000017137812 */ /* 0x000fe200078eb803 */
[----:B------:R-:W-:-:S07]  /*0800*/  IMAD.MOV.U32 R18, RZ, RZ, R21 ;  /* 0x000000ffff127224 */ /* 0x000fce00078e0015 */
.L_x_6:
[----:B------:R-:W-:Y:S05]  /*0810*/  BSYNC.RECONVERGENT B0 ;  /* 0x0000000000007941 */ /* 0x000fea0003800200 */
.L_x_4:
[----:B------:R-:W-:Y:S01]  /*0820*/  VIADD R15, R15, 0x2 ;  /* 0x000000020f0f7836 */ /* 0x000fe20000000000 */
[----:B------:R-:W-:-:S04]  /*0830*/  DSETP.GT.AND P0, PT, R18, RZ, PT ;  /* 0x000000ff1200722a */ /* 0x000fc80003f04000 */
[----:B------:R-:W-:-:S04]  /*0840*/  ISETP.GE.U32.AND P1, PT, R6, R15, PT ;  /* 0x0000000f0600720c */ /* 0x000fc80003f26070 */
[----:B------:R-:W-:-:S13]  /*0850*/  ISETP.GE.U32.AND.EX P1, PT, R7, RZ, PT, P1 ;  /* 0x000000ff0700720c */ /* 0x000fda0003f26110 */
[----:B------:R-:W-:Y:S05]  /*0860*/  @P0 BRA P1, `(.L_x_11) ;  /* 0xfffffff800d80947 */ /* 0x000fea000083ffff */
.L_x_3:
[----:B------:R-:W-:Y:S05]  /*0870*/  BSYNC.RECONVERGENT B1 ;  /* 0x0000000000017941 */ /* 0x000fea0003800200 */
.L_x_2:
[----:B------:R-:W-:Y:S01]  /*0880*/  SEL R2, RZ, 0x1, !P0 ;  /* 0x00000001ff027807 */ /* 0x000fe20004000000 */
[----:B------:R-:W-:-:S05]  /*0890*/  IMAD.MOV.U32 R3, RZ, RZ, RZ ;  /* 0x000000ffff037224 */ /* 0x000fca00078e00ff */
[----:B------:R-:W-:Y:S01]  /*08a0*/  STG.E.64 desc[UR4][R4.64], R2 ;  /* 0x0000000204007986 */ /* 0x000fe2000c101b04 */
[----:B------:R-:W-:Y:S05]  /*08b0*/  EXIT ;  /* 0x000000000000794d */ /* 0x000fea0003800000 */
        .weak           $__internal_0_$__cuda_sm20_dsqrt_rn_f64_mediumpath_v1
        .type           $__internal_0_$__cuda_sm20_dsqrt_rn_f64_mediumpath_v1,@function
        .size           $__internal_0_$__cuda_sm20_dsqrt_rn_f64_mediumpath_v1,(.L_x_17 - $__internal_0_$__cuda_sm20_dsqrt_rn_f64_mediumpath_v1)
$__internal_0_$__cuda_sm20_dsqrt_rn_f64_mediumpath_v1:
[----:B------:R-:W-:Y:S01]  /*08c0*/  ISETP.GE.U32.AND P0, PT, R8, -0x3400000, PT ;  /* 0xfcc000000800780c */ /* 0x000fe20003f06070 */
[----:B------:R-:W-:Y:S01]  /*08d0*/  BSSY.RECONVERGENT B1, `(.L_x_12) ;  /* 0x0000024000017945 */ /* 0x000fe20003800200 */
[----:B------:R-:W-:-:S11]  /*08e0*/  IMAD.MOV.U32 R11, RZ, RZ, R19 ;  /* 0x000000ffff0b7224 */ /* 0x000fd600078e0013 */
[----:B------:R-:W-:Y:S05]  /*08f0*/  @!P0 BRA `(.L_x_13) ;  /* 0x0000000000208947 */ /* 0x000fea0003800000 */
[----:B------:R-:W-:-:S10]  /*0900*/  DFMA.RM R10, R14, R10, R12 ;  /* 0x0000000a0e0a722b */ /* 0x000fd4000000400c */
[----:B------:R-:W-:-:S05]  /*0910*/  IADD3 R12, P0, PT, R10, 0x1, RZ ;  /* 0x000000010a0c7810 */ /* 0x000fca0007f1e0ff */
[----:B------:R-:W-:-:S06]  /*0920*/  IMAD.X R13, RZ, RZ, R11, P0 ;  /* 0x000000ffff0d7224 */ /* 0x000fcc00000e060b */
[----:B------:R-:W-:-:S08]  /*0930*/  DFMA.RP R8, -R10, R12, R2 ;  /* 0x0000000c0a08722b */ /* 0x000fd00000008102 */
[----:B------:R-:W-:-:S06]  /*0940*/  DSETP.GT.AND P0, PT, R8, RZ, PT ;  /* 0x000000ff0800722a */ /* 0x000fcc0003f04000 */
[----:B------:R-:W-:Y:S02]  /*0950*/  FSEL R8, R12, R10, P0 ;  /* 0x0000000a0c087208 */ /* 0x000fe40000000000 */
[----:B------:R-:W-:Y:S01]  /*0960*/  FSEL R9, R13, R11, P0 ;  /* 0x0000000b0d097208 */ /* 0x000fe20000000000 */
[----:B------:R-:W-:Y:S06]  /*0970*/  BRA `(.L_x_14) ;  /* 0x0000000000647947 */ /* 0x000fec0003800000 */
.L_x_13:
[----:B------:R-:W-:-:S14]  /*0980*/  DSETP.NE.AND P0, PT, R2, RZ, PT ;  /* 0x000000ff0200722a */ /* 0x000fdc0003f05000 */
[----:B------:R-:W-:Y:S05]  /*0990*/  @!P0 BRA `(.L_x_15) ;  /* 0x0000000000588947 */ /* 0x000fea0003800000 */
[----:B------:R-:W-:-:S13]  /*09a0*/  ISETP.GE.AND P0, PT, R3, RZ, PT ;  /* 0x000000ff0300720c */ /* 0x000fda0003f06270 */
[----:B------:R-:W-:Y:S02]  /*09b0*/  @!P0 IMAD.MOV.U32 R8, RZ, RZ, 0x0 ;  /* 0x00000000ff088424 */ /* 0x000fe400078e00ff */
[----:B------:R-:W-:Y:S01]  /*09c0*/  @!P0 IMAD.MOV.U32 R9, RZ, RZ, -0x80000 ;  /* 0xfff80000ff098424 */ /* 0x000fe200078e00ff */
[----:B------:R-:W-:Y:S06]  /*09d0*/  @!P0 BRA `(.L_x_14) ;  /* 0x00000000004c8947 */ /* 0x000fec0003800000 */
[----:B------:R-:W-:-:S13]  /*09e0*/  ISETP.GT.AND P0, PT, R3, 0x7fefffff, PT ;  /* 0x7fefffff0300780c */ /* 0x000fda0003f04270 */
[----:B------:R-:W-:Y:S05]  /*09f0*/  @P0 BRA `(.L_x_15) ;  /* 0x0000000000400947 */ /* 0x000fea0003800000 */
[----:B------:R-:W-:Y:S01]  /*0a00*/  DMUL R8, R2, 8.11296384146066816958e+31 ;  /* 0x4690000002087828 */ /* 0x000fe20000000000 */
[----:B------:R-:W-:Y:S02]  /*0a10*/  IMAD.MOV.U32 R10, RZ, RZ, RZ ;  /* 0x000000ffff0a7224 */ /* 0x000fe400078e00ff */
[----:B------:R-:W-:Y:S02]  /*0a20*/  IMAD.MOV.U32 R14, RZ, RZ, 0x0 ;  /* 0x00000000ff0e7424 */ /* 0x000fe400078e00ff */
[----:B------:R-:W-:Y:S01]  /*0a30*/  IMAD.MOV.U32 R15, RZ, RZ, 0x3fd80000 ;  /* 0x3fd80000ff0f7424 */ /* 0x000fe200078e00ff */
[----:B------:R-:W0:Y:S02]  /*0a40*/  MUFU.RSQ64H R11, R9 ;  /* 0x00000009000b7308 */ /* 0x000e240000001c00 */
[----:B0-----:R-:W-:-:S08]  /*0a50*/  DMUL R12, R10, R10 ;  /* 0x0000000a0a0c7228 */ /* 0x001fd00000000000 */
[----:B------:R-:W-:-:S08]  /*0a60*/  DFMA R12, R8, -R12, 1 ;  /* 0x3ff00000080c742b */ /* 0x000fd0000000080c */
[----:B------:R-:W-:Y:S02]  /*0a70*/  DFMA R14, R12, R14, 0.5 ;  /* 0x3fe000000c0e742b */ /* 0x000fe4000000000e */
[----:B------:R-:W-:-:S08]  /*0a80*/  DMUL R12, R10, R12 ;  /* 0x0000000c0a0c7228 */ /* 0x000fd00000000000 */
[----:B------:R-:W-:-:S08]  /*0a90*/  DFMA R12, R14, R12, R10 ;  /* 0x0000000c0e0c722b */ /* 0x000fd0000000000a */
[----:B------:R-:W-:Y:S02]  /*0aa0*/  DMUL R10, R8, R12 ;  /* 0x0000000c080a7228 */ /* 0x000fe40000000000 */
[----:B------:R-:W-:-:S06]  /*0ab0*/  VIADD R13, R13, 0xfff00000 ;  /* 0xfff000000d0d7836 */ /* 0x000fcc0000000000 */
[----:B------:R-:W-:-:S08]  /*0ac0*/  DFMA R14, R10, -R10, R8 ;  /* 0x8000000a0a0e722b */ /* 0x000fd00000000008 */
[----:B------:R-:W-:-:S10]  /*0ad0*/  DFMA R8, R12, R14, R10 ;  /* 0x0000000e0c08722b */ /* 0x000fd4000000000a */
[----:B------:R-:W-:Y:S01]  /*0ae0*/  VIADD R9, R9, 0xfcb00000 ;  /* 0xfcb0000009097836 */ /* 0x000fe20000000000 */
[----:B------:R-:W-:Y:S06]  /*0af0*/  BRA `(.L_x_14) ;  /* 0x0000000000047947 */ /* 0x000fec0003800000 */
.L_x_15:
[----:B------:R-:W-:-:S11]  /*0b00*/  DADD R8, R2, R2 ;  /* 0x0000000002087229 */ /* 0x000fd60000000002 */
.L_x_14:
[----:B------:R-:W-:Y:S05]  /*0b10*/  BSYNC.RECONVERGENT B1 ;  /* 0x0000000000017941 */ /* 0x000fea0003800200 */
.L_x_12:
[----:B------:R-:W-:Y:S02]  /*0b20*/  IMAD.MOV.U32 R16, RZ, RZ, R8 ;  /* 0x000000ffff107224 */ /* 0x000fe400078e0008 */
[----:B------:R-:W-:Y:S02]  /*0b30*/  IMAD.MOV.U32 R17, RZ, RZ, R9 ;  /* 0x000000ffff117224 */ /* 0x000fe400078e0009 */
[----:B------:R-:W-:Y:S02]  /*0b40*/  IMAD.MOV.U32 R8, RZ, RZ, R0 ;  /* 0x000000ffff087224 */ /* 0x000fe400078e0000 */
[----:B------:R-:W-:-:S04]  /*0b50*/  IMAD.MOV.U32 R9, RZ, RZ, 0x0 ;  /* 0x00000000ff097424 */ /* 0x000fc800078e00ff */
[----:B------:R-:W-:Y:S05]  /*0b60*/  RET.REL.NODEC R8 `(_Z16gpu_check_primesPli) ;  /* 0xfffffff408247950 */ /* 0x000fea0003c3ffff */
.L_x_16:
[----:B------:R-:W-:-:S00]  /*0b70*/  BRA `(.L_x_16) ;  /* 0xfffffffc00fc7947 */ /* 0x000fc0000383ffff */
[----:B------:R-:W-:-:S00]  /*0b80*/  NOP ;  /* 0x0000000000007918 */ /* 0x000fc00000000000 */
[----:B------:R-:W-:-:S00]  /*0b90*/  NOP ;  /* 0x0000000000007918 */ /* 0x000fc00000000000 */
[----:B------:R-:W-:-:S00]  /*0ba0*/  NOP ;  /* 0x0000000000007918 */ /* 0x000fc00000000000 */
[----:B------:R-:W-:-:S00]  /*0bb0*/  NOP ;  /* 0x0000000000007918 */ /* 0x000fc00000000000 */
[----:B------:R-:W-:-:S00]  /*0bc0*/  NOP ;  /* 0x0000000000007918 */ /* 0x000fc00000000000 */
[----:B------:R-:W-:-:S00]  /*0bd0*/  NOP ;  /* 0x0000000000007918 */ /* 0x000fc00000000000 */
[----:B------:R-:W-:-:S00]  /*0be0*/  NOP ;  /* 0x0000000000007918 */ /* 0x000fc00000000000 */
[----:B------:R-:W-:-:S00]  /*0bf0*/  NOP ;  /* 0x0000000000007918 */ /* 0x000fc00000000000 */
.L_x_17:


//--------------------- .nv.shared.reserved.0     --------------------------
	.section	.nv.shared.reserved.0,"aw",@nobits
	.weak		__nv_reservedSMEM_offset_0_alias
	.size		__nv_reservedSMEM_offset_0_alias, 0, 64
	.other		__nv_reservedSMEM_offset_0_alias,@"STO_CUDA_RESERVED_SHARED STV_DEFAULT"
__nv_reservedSMEM_offset_0_alias:
	.zero		0
	.zero		64


//--------------------- .nv.constant0._Z16gpu_check_primesPli --------------------------
	.section	.nv.constant0._Z16gpu_check_primesPli,"a",@progbits
	.sectionflags	@""
	.align	4
.nv.constant0._Z16gpu_check_primesPli:
	.zero		908


//--------------------- SYMBOLS --------------------------

	.type		.nv.reservedSmem.offset0,@object
	.size		.nv.reservedSmem.offset0,0x4
